//
// Generated by NVIDIA NVVM Compiler
//
// Compiler Build ID: CL-36424714
// Cuda compilation tools, release 13.0, V13.0.88
// Based on NVVM 20.0.0
//

.version 9.0
.target sm_100
.address_size 64

.extern .func __assertfail
(
	.param .b64 __assertfail_param_0,
	.param .b64 __assertfail_param_1,
	.param .b32 __assertfail_param_2,
	.param .b64 __assertfail_param_3,
	.param .b64 __assertfail_param_4
)
;
.global .align 1 .b8 __unnamed_1[107] = {118, 111, 105, 100, 32, 95, 99, 119, 99, 95, 107, 101, 114, 110, 95, 114, 101, 111, 114, 100, 101, 114, 95, 109, 97, 116, 114, 105, 120, 95, 109, 97, 106, 111, 114, 40, 102, 108, 111, 97, 116, 32, 42, 44, 32, 102, 108, 111, 97, 116, 32, 42, 44, 32, 105, 110, 116, 44, 32, 105, 110, 116, 44, 32, 105, 110, 116, 44, 32, 105, 110, 116, 41, 32, 91, 119, 105, 116, 104, 32, 105, 110, 116, 32, 112, 97, 114, 97, 108, 108, 101, 108, 95, 116, 104, 114, 101, 97, 100, 115, 32, 61, 32, 49, 54, 93};
// _ZZ30_cwc_kern_reorder_matrix_majorILi16EEvPfS0_iiiiE4prod has been demoted
.global .align 1 .b8 $str[31] = {98, 108, 111, 99, 107, 68, 105, 109, 46, 120, 32, 61, 61, 32, 112, 97, 114, 97, 108, 108, 101, 108, 95, 116, 104, 114, 101, 97, 100, 115};
.global .align 1 .b8 $str$1[27] = {47, 116, 109, 112, 47, 115, 97, 115, 115, 95, 99, 117, 95, 111, 56, 102, 56, 109, 57, 122, 103, 47, 107, 46, 99, 117};

.entry _Z30_cwc_kern_reorder_matrix_majorILi16EEvPfS0_iiii(
	.param .u64 .ptr .align 1 _Z30_cwc_kern_reorder_matrix_majorILi16EEvPfS0_iiii_param_0,
	.param .u64 .ptr .align 1 _Z30_cwc_kern_reorder_matrix_majorILi16EEvPfS0_iiii_param_1,
	.param .u32 _Z30_cwc_kern_reorder_matrix_majorILi16EEvPfS0_iiii_param_2,
	.param .u32 _Z30_cwc_kern_reorder_matrix_majorILi16EEvPfS0_iiii_param_3,
	.param .u32 _Z30_cwc_kern_reorder_matrix_majorILi16EEvPfS0_iiii_param_4,
	.param .u32 _Z30_cwc_kern_reorder_matrix_majorILi16EEvPfS0_iiii_param_5
)
{
	.reg .pred 	%p<2>;
	.reg .b32 	%r<61>;
	.reg .b32 	%f<33>;
	.reg .b64 	%rd<140>;
	// demoted variable
	.shared .align 4 .b8 _ZZ30_cwc_kern_reorder_matrix_majorILi16EEvPfS0_iiiiE4prod[1024];
	ld.param.u64 	%rd1, [_Z30_cwc_kern_reorder_matrix_majorILi16EEvPfS0_iiii_param_0];
	ld.param.u64 	%rd2, [_Z30_cwc_kern_reorder_matrix_majorILi16EEvPfS0_iiii_param_1];
	ld.param.u32 	%r1, [_Z30_cwc_kern_reorder_matrix_majorILi16EEvPfS0_iiii_param_2];
	ld.param.u32 	%r2, [_Z30_cwc_kern_reorder_matrix_majorILi16EEvPfS0_iiii_param_3];
	ld.param.u32 	%r3, [_Z30_cwc_kern_reorder_matrix_majorILi16EEvPfS0_iiii_param_5];
	mov.u32 	%r4, %ntid.x;
	setp.eq.s32 	%p1, %r4, 16;
	@%p1 bra 	$L__BB0_2;
	mov.u64 	%rd3, $str;
	cvta.global.u64 	%rd4, %rd3;
	mov.u64 	%rd5, $str$1;
	cvta.global.u64 	%rd6, %rd5;
	mov.u64 	%rd7, __unnamed_1;
	cvta.global.u64 	%rd8, %rd7;
	{ // callseq 0, 0
	.param .b64 param0;
	st.param.b64 	[param0], %rd4;
	.param .b64 param1;
	st.param.b64 	[param1], %rd6;
	.param .b32 param2;
	st.param.b32 	[param2], 9;
	.param .b64 param3;
	st.param.b64 	[param3], %rd8;
	.param .b64 param4;
	st.param.b64 	[param4], 1;
	call.uni 
	__assertfail, 
	(
	param0, 
	param1, 
	param2, 
	param3, 
	param4
	);
	} // callseq 0
$L__BB0_2:
	cvta.to.global.u64 	%rd9, %rd1;
	mov.u32 	%r5, %ctaid.y;
	shr.s32 	%r6, %r3, 31;
	shr.u32 	%r7, %r6, 28;
	add.s32 	%r8, %r3, %r7;
	shr.s32 	%r9, %r8, 4;
	div.u32 	%r10, %r5, %r9;
	mul.lo.s32 	%r11, %r10, %r9;
	sub.s32 	%r12, %r5, %r11;
	mov.u32 	%r13, %ctaid.z;
	mul.lo.s32 	%r14, %r1, %r13;
	mov.u32 	%r15, %ctaid.x;
	mad.lo.s32 	%r16, %r14, %r2, %r15;
	shl.b32 	%r17, %r10, 4;
	mad.lo.s32 	%r18, %r17, %r1, %r16;
	shl.b32 	%r19, %r12, 4;
	mad.lo.s32 	%r20, %r18, %r3, %r19;
	mad.lo.s32 	%r21, %r3, %r14, %r15;
	mad.lo.s32 	%r22, %r19, %r1, %r21;
	mad.lo.s32 	%r23, %r22, %r2, %r17;
	mul.lo.s32 	%r24, %r3, %r1;
	mov.u32 	%r25, %tid.x;
	shl.b32 	%r26, %r25, 2;
	mov.u32 	%r27, _ZZ30_cwc_kern_reorder_matrix_majorILi16EEvPfS0_iiiiE4prod;
	add.s32 	%r28, %r27, %r26;
	cvt.u64.u32 	%rd10, %r20;
	cvt.u64.u32 	%rd11, %r25;
	add.s64 	%rd12, %rd11, %rd10;
	shl.b64 	%rd13, %rd12, 2;
	add.s64 	%rd14, %rd9, %rd13;
	ld.global.f32 	%f1, [%rd14];
	st.shared.f32 	[%r28], %f1;
	add.s32 	%r29, %r24, %r25;
	cvt.u64.u32 	%rd15, %r29;
	add.s64 	%rd16, %rd15, %rd10;
	shl.b64 	%rd17, %rd16, 2;
	add.s64 	%rd18, %rd9, %rd17;
	ld.global.f32 	%f2, [%rd18];
	st.shared.f32 	[%r28+64], %f2;
	add.s32 	%r30, %r29, %r24;
	cvt.u64.u32 	%rd19, %r30;
	add.s64 	%rd20, %rd19, %rd10;
	shl.b64 	%rd21, %rd20, 2;
	add.s64 	%rd22, %rd9, %rd21;
	ld.global.f32 	%f3, [%rd22];
	st.shared.f32 	[%r28+128], %f3;
	add.s32 	%r31, %r30, %r24;
	cvt.u64.u32 	%rd23, %r31;
	add.s64 	%rd24, %rd23, %rd10;
	shl.b64 	%rd25, %rd24, 2;
	add.s64 	%rd26, %rd9, %rd25;
	ld.global.f32 	%f4, [%rd26];
	st.shared.f32 	[%r28+192], %f4;
	add.s32 	%r32, %r31, %r24;
	cvt.u64.u32 	%rd27, %r32;
	add.s64 	%rd28, %rd27, %rd10;
	shl.b64 	%rd29, %rd28, 2;
	add.s64 	%rd30, %rd9, %rd29;
	ld.global.f32 	%f5, [%rd30];
	st.shared.f32 	[%r28+256], %f5;
	add.s32 	%r33, %r32, %r24;
	cvt.u64.u32 	%rd31, %r33;
	add.s64 	%rd32, %rd31, %rd10;
	shl.b64 	%rd33, %rd32, 2;
	add.s64 	%rd34, %rd9, %rd33;
	ld.global.f32 	%f6, [%rd34];
	st.shared.f32 	[%r28+320], %f6;
	add.s32 	%r34, %r33, %r24;
	cvt.u64.u32 	%rd35, %r34;
	add.s64 	%rd36, %rd35, %rd10;
	shl.b64 	%rd37, %rd36, 2;
	add.s64 	%rd38, %rd9, %rd37;
	ld.global.f32 	%f7, [%rd38];
	st.shared.f32 	[%r28+384], %f7;
	add.s32 	%r35, %r34, %r24;
	cvt.u64.u32 	%rd39, %r35;
	add.s64 	%rd40, %rd39, %rd10;
	shl.b64 	%rd41, %rd40, 2;
	add.s64 	%rd42, %rd9, %rd41;
	ld.global.f32 	%f8, [%rd42];
	st.shared.f32 	[%r28+448], %f8;
	add.s32 	%r36, %r35, %r24;
	cvt.u64.u32 	%rd43, %r36;
	add.s64 	%rd44, %rd43, %rd10;
	shl.b64 	%rd45, %rd44, 2;
	add.s64 	%rd46, %rd9, %rd45;
	ld.global.f32 	%f9, [%rd46];
	st.shared.f32 	[%r28+512], %f9;
	add.s32 	%r37, %r36, %r24;
	cvt.u64.u32 	%rd47, %r37;
	add.s64 	%rd48, %rd47, %rd10;
	shl.b64 	%rd49, %rd48, 2;
	add.s64 	%rd50, %rd9, %rd49;
	ld.global.f32 	%f10, [%rd50];
	st.shared.f32 	[%r28+576], %f10;
	add.s32 	%r38, %r37, %r24;
	cvt.u64.u32 	%rd51, %r38;
	add.s64 	%rd52, %rd51, %rd10;
	shl.b64 	%rd53, %rd52, 2;
	add.s64 	%rd54, %rd9, %rd53;
	ld.global.f32 	%f11, [%rd54];
	st.shared.f32 	[%r28+640], %f11;
	add.s32 	%r39, %r38, %r24;
	cvt.u64.u32 	%rd55, %r39;
	add.s64 	%rd56, %rd55, %rd10;
	shl.b64 	%rd57, %rd56, 2;
	add.s64 	%rd58, %rd9, %rd57;
	ld.global.f32 	%f12, [%rd58];
	st.shared.f32 	[%r28+704], %f12;
	add.s32 	%r40, %r39, %r24;
	cvt.u64.u32 	%rd59, %r40;
	add.s64 	%rd60, %rd59, %rd10;
	shl.b64 	%rd61, %rd60, 2;
	add.s64 	%rd62, %rd9, %rd61;
	ld.global.f32 	%f13, [%rd62];
	st.shared.f32 	[%r28+768], %f13;
	add.s32 	%r41, %r40, %r24;
	cvt.u64.u32 	%rd63, %r41;
	add.s64 	%rd64, %rd63, %rd10;
	shl.b64 	%rd65, %rd64, 2;
	add.s64 	%rd66, %rd9, %rd65;
	ld.global.f32 	%f14, [%rd66];
	st.shared.f32 	[%r28+832], %f14;
	add.s32 	%r42, %r41, %r24;
	cvt.u64.u32 	%rd67, %r42;
	add.s64 	%rd68, %rd67, %rd10;
	shl.b64 	%rd69, %rd68, 2;
	add.s64 	%rd70, %rd9, %rd69;
	ld.global.f32 	%f15, [%rd70];
	st.shared.f32 	[%r28+896], %f15;
	add.s32 	%r43, %r42, %r24;
	cvt.u64.u32 	%rd71, %r43;
	add.s64 	%rd72, %rd71, %rd10;
	shl.b64 	%rd73, %rd72, 2;
	add.s64 	%rd74, %rd9, %rd73;
	ld.global.f32 	%f16, [%rd74];
	st.shared.f32 	[%r28+960], %f16;
	bar.sync 	0;
	mul.lo.s32 	%r44, %r2, %r1;
	mad.lo.s32 	%r45, %r25, 60, %r28;
	cvt.u64.u32 	%rd75, %r23;
	cvta.to.global.u64 	%rd76, %rd2;
	ld.shared.f32 	%f17, [%r45];
	add.s64 	%rd77, %rd11, %rd75;
	shl.b64 	%rd78, %rd77, 2;
	add.s64 	%rd79, %rd76, %rd78;
	st.global.f32 	[%rd79], %f17;
	ld.shared.f32 	%f18, [%r45+4];
	add.s32 	%r46, %r44, %r25;
	cvt.u64.u32 	%rd80, %r46;
	add.s64 	%rd81, %rd80, %rd75;
	shl.b64 	%rd82, %rd81, 2;
	add.s64 	%rd83, %rd76, %rd82;
	st.global.f32 	[%rd83], %f18;
	ld.shared.f32 	%f19, [%r45+8];
	add.s32 	%r47, %r46, %r44;
	cvt.u64.u32 	%rd84, %r47;
	add.s64 	%rd85, %rd84, %rd75;
	shl.b64 	%rd86, %rd85, 2;
	add.s64 	%rd87, %rd76, %rd86;
	st.global.f32 	[%rd87], %f19;
	ld.shared.f32 	%f20, [%r45+12];
	add.s32 	%r48, %r47, %r44;
	cvt.u64.u32 	%rd88, %r48;
	add.s64 	%rd89, %rd88, %rd75;
	shl.b64 	%rd90, %rd89, 2;
	add.s64 	%rd91, %rd76, %rd90;
	st.global.f32 	[%rd91], %f20;
	ld.shared.f32 	%f21, [%r45+16];
	add.s32 	%r49, %r48, %r44;
	cvt.u64.u32 	%rd92, %r49;
	add.s64 	%rd93, %rd92, %rd75;
	shl.b64 	%rd94, %rd93, 2;
	add.s64 	%rd95, %rd76, %rd94;
	st.global.f32 	[%rd95], %f21;
	ld.shared.f32 	%f22, [%r45+20];
	add.s32 	%r50, %r49, %r44;
	cvt.u64.u32 	%rd96, %r50;
	add.s64 	%rd97, %rd96, %rd75;
	shl.b64 	%rd98, %rd97, 2;
	add.s64 	%rd99, %rd76, %rd98;
	st.global.f32 	[%rd99], %f22;
	ld.shared.f32 	%f23, [%r45+24];
	add.s32 	%r51, %r50, %r44;
	cvt.u64.u32 	%rd100, %r51;
	add.s64 	%rd101, %rd100, %rd75;
	shl.b64 	%rd102, %rd101, 2;
	add.s64 	%rd103, %rd76, %rd102;
	st.global.f32 	[%rd103], %f23;
	ld.shared.f32 	%f24, [%r45+28];
	add.s32 	%r52, %r51, %r44;
	cvt.u64.u32 	%rd104, %r52;
	add.s64 	%rd105, %rd104, %rd75;
	shl.b64 	%rd106, %rd105, 2;
	add.s64 	%rd107, %rd76, %rd106;
	st.global.f32 	[%rd107], %f24;
	ld.shared.f32 	%f25, [%r45+32];
	add.s32 	%r53, %r52, %r44;
	cvt.u64.u32 	%rd108, %r53;
	add.s64 	%rd109, %rd108, %rd75;
	shl.b64 	%rd110, %rd109, 2;
	add.s64 	%rd111, %rd76, %rd110;
	st.global.f32 	[%rd111], %f25;
	ld.shared.f32 	%f26, [%r45+36];
	add.s32 	%r54, %r53, %r44;
	cvt.u64.u32 	%rd112, %r54;
	add.s64 	%rd113, %rd112, %rd75;
	shl.b64 	%rd114, %rd113, 2;
	add.s64 	%rd115, %rd76, %rd114;
	st.global.f32 	[%rd115], %f26;
	ld.shared.f32 	%f27, [%r45+40];
	add.s32 	%r55, %r54, %r44;
	cvt.u64.u32 	%rd116, %r55;
	add.s64 	%rd117, %rd116, %rd75;
	shl.b64 	%rd118, %rd117, 2;
	add.s64 	%rd119, %rd76, %rd118;
	st.global.f32 	[%rd119], %f27;
	ld.shared.f32 	%f28, [%r45+44];
	add.s32 	%r56, %r55, %r44;
	cvt.u64.u32 	%rd120, %r56;
	add.s64 	%rd121, %rd120, %rd75;
	shl.b64 	%rd122, %rd121, 2;
	add.s64 	%rd123, %rd76, %rd122;
	st.global.f32 	[%rd123], %f28;
	ld.shared.f32 	%f29, [%r45+48];
	add.s32 	%r57, %r56, %r44;
	cvt.u64.u32 	%rd124, %r57;
	add.s64 	%rd125, %rd124, %rd75;
	shl.b64 	%rd126, %rd125, 2;
	add.s64 	%rd127, %rd76, %rd126;
	st.global.f32 	[%rd127], %f29;
	ld.shared.f32 	%f30, [%r45+52];
	add.s32 	%r58, %r57, %r44;
	cvt.u64.u32 	%rd128, %r58;
	add.s64 	%rd129, %rd128, %rd75;
	shl.b64 	%rd130, %rd129, 2;
	add.s64 	%rd131, %rd76, %rd130;
	st.global.f32 	[%rd131], %f30;
	ld.shared.f32 	%f31, [%r45+56];
	add.s32 	%r59, %r58, %r44;
	cvt.u64.u32 	%rd132, %r59;
	add.s64 	%rd133, %rd132, %rd75;
	shl.b64 	%rd134, %rd133, 2;
	add.s64 	%rd135, %rd76, %rd134;
	st.global.f32 	[%rd135], %f31;
	ld.shared.f32 	%f32, [%r45+60];
	add.s32 	%r60, %r59, %r44;
	cvt.u64.u32 	%rd136, %r60;
	add.s64 	%rd137, %rd136, %rd75;
	shl.b64 	%rd138, %rd137, 2;
	add.s64 	%rd139, %rd76, %rd138;
	st.global.f32 	[%rd139], %f32;
	bar.sync 	0;
	ret;

}


// ===== COMPILED SASS (sm_100) =====

	.target	sm_100

	.elftype	@"ET_EXEC"


//--------------------- .note.nv.tkinfo           --------------------------
	.section	.note.nv.tkinfo,"",@"SHT_NOTE"
	.sectionflags	@"SHF_NOTE_NV_TKINFO"
	.tkinfo
        /*0018*/ 	.word	0x00000002
        /*0030*/ 	.string	""
        /*0030*/ 	.string	"ptxas"
        /*0030*/ 	.string	"Cuda compilation tools, release 13.0, V13.0.88"
        /*0030*/ 	.string	"Build cuda_13.0.r13.0/compiler.36424714_0"
        /*0030*/ 	.string	"-arch sm_100 -m 64 "



//--------------------- .note.nv.cuinfo           --------------------------
	.section	.note.nv.cuinfo,"",@"SHT_NOTE"
	.sectionflags	@"SHF_NOTE_NV_CUINFO"
        /*0018*/ 	.short	0x0002
        /*001a*/ 	.short	0x0064
        /*001c*/ 	.short	0x0082
	.zero		2


//--------------------- .nv.info                  --------------------------
	.section	.nv.info,"",@"SHT_CUDA_INFO"
	.align	4


	//----- nvinfo : EIATTR_REGCOUNT
	.align		4
        /*0000*/ 	.byte	0x04, 0x2f
        /*0002*/ 	.short	(.L_4 - .L_3)
	.align		4
.L_3:
        /*0004*/ 	.word	index@(_Z30_cwc_kern_reorder_matrix_majorILi16EEvPfS0_iiii)
        /*0008*/ 	.word	0x00000020


	//----- nvinfo : EIATTR_FRAME_SIZE
	.align		4
.L_4:
        /*000c*/ 	.byte	0x04, 0x11
        /*000e*/ 	.short	(.L_6 - .L_5)
	.align		4
.L_5:
        /*0010*/ 	.word	index@(_Z30_cwc_kern_reorder_matrix_majorILi16EEvPfS0_iiii)
        /*0014*/ 	.word	0x00000000


	//----- nvinfo : EIATTR_MIN_STACK_SIZE
	.align		4
.L_6:
        /*0018*/ 	.byte	0x04, 0x12
        /*001a*/ 	.short	(.L_8 - .L_7)
	.align		4
.L_7:
        /*001c*/ 	.word	index@(_Z30_cwc_kern_reorder_matrix_majorILi16EEvPfS0_iiii)
        /*0020*/ 	.word	0x00000000
.L_8:


//--------------------- .nv.compat                --------------------------
	.section	.nv.compat,"",@"SHT_CUDA_COMPAT_INFO"
	.align	4
        /*0000*/ 	.byte	0x02, 0x09, 0x00, 0x00, 0x02, 0x02, 0x01, 0x00, 0x02, 0x05, 0x05, 0x00, 0x03, 0x07, 0x01, 0x01
        /*0010*/ 	.byte	0x02, 0x03, 0x00, 0x00, 0x02, 0x06, 0x01, 0x00, 0x04, 0x0b, 0x08, 0x00, 0x09, 0x00, 0x00, 0x00
        /*0020*/ 	.byte	0x00, 0x00, 0x00, 0x00


//--------------------- .nv.info._Z30_cwc_kern_reorder_matrix_majorILi16EEvPfS0_iiii --------------------------
	.section	.nv.info._Z30_cwc_kern_reorder_matrix_majorILi16EEvPfS0_iiii,"",@"SHT_CUDA_INFO"
	.sectionflags	@""
	.align	4


	//----- nvinfo : EIATTR_CUDA_API_VERSION
	.align		4
        /*0000*/ 	.byte	0x04, 0x37
        /*0002*/ 	.short	(.L_10 - .L_9)
.L_9:
        /*0004*/ 	.word	0x00000082


	//----- nvinfo : EIATTR_KPARAM_INFO
	.align		4
.L_10:
        /*0008*/ 	.byte	0x04, 0x17
        /*000a*/ 	.short	(.L_12 - .L_11)
.L_11:
        /*000c*/ 	.word	0x00000000
        /*0010*/ 	.short	0x0005
        /*0012*/ 	.short	0x001c
        /*0014*/ 	.byte	0x00, 0xf0, 0x11, 0x00


	//----- nvinfo : EIATTR_KPARAM_INFO
	.align		4
.L_12:
        /*0018*/ 	.byte	0x04, 0x17
        /*001a*/ 	.short	(.L_14 - .L_13)
.L_13:
        /*001c*/ 	.word	0x00000000
        /*0020*/ 	.short	0x0004
        /*0022*/ 	.short	0x0018
        /*0024*/ 	.byte	0x00, 0xf0, 0x11, 0x00


	//----- nvinfo : EIATTR_KPARAM_INFO
	.align		4
.L_14:
        /*0028*/ 	.byte	0x04, 0x17
        /*002a*/ 	.short	(.L_16 - .L_15)
.L_15:
        /*002c*/ 	.word	0x00000000
        /*0030*/ 	.short	0x0003
        /*0032*/ 	.short	0x0014
        /*0034*/ 	.byte	0x00, 0xf0, 0x11, 0x00


	//----- nvinfo : EIATTR_KPARAM_INFO
	.align		4
.L_16:
        /*0038*/ 	.byte	0x04, 0x17
        /*003a*/ 	.short	(.L_18 - .L_17)
.L_17:
        /*003c*/ 	.word	0x00000000
        /*0040*/ 	.short	0x0002
        /*0042*/ 	.short	0x0010
        /*0044*/ 	.byte	0x00, 0xf0, 0x11, 0x00


	//----- nvinfo : EIATTR_KPARAM_INFO
	.align		4
.L_18:
        /*0048*/ 	.byte	0x04, 0x17
        /*004a*/ 	.short	(.L_20 - .L_19)
.L_19:
        /*004c*/ 	.word	0x00000000
        /*0050*/ 	.short	0x0001
        /*0052*/ 	.short	0x0008
        /*0054*/ 	.byte	0x00, 0xf5, 0x21, 0x00


	//----- nvinfo : EIATTR_KPARAM_INFO
	.align		4
.L_20:
        /*0058*/ 	.byte	0x04, 0x17
        /*005a*/ 	.short	(.L_22 - .L_21)
.L_21:
        /*005c*/ 	.word	0x00000000
        /*0060*/ 	.short	0x0000
        /*0062*/ 	.short	0x0000
        /*0064*/ 	.byte	0x00, 0xf5, 0x21, 0x00


	//----- nvinfo : EIATTR_SPARSE_MMA_MASK
	.align		4
.L_22:
        /*0068*/ 	.byte	0x03, 0x50
        /*006a*/ 	.short	0x0000


	//----- nvinfo : EIATTR_MAXREG_COUNT
	.align		4
        /*006c*/ 	.byte	0x03, 0x1b
        /*006e*/ 	.short	0x00ff


	//----- nvinfo : EIATTR_NUM_BARRIERS
	.align		4
        /*0070*/ 	.byte	0x02, 0x4c
        /*0072*/ 	.byte	0x01
	.zero		1


	//----- nvinfo : EIATTR_EXTERNS
	.align		4
        /*0074*/ 	.byte	0x04, 0x0f
        /*0076*/ 	.short	(.L_24 - .L_23)


	//   ....[0]....
	.align		4
.L_23:
        /*0078*/ 	.word	index@(__assertfail)


	//----- nvinfo : EIATTR_MERCURY_ISA_VERSION
	.align		4
.L_24:
        /*007c*/ 	.byte	0x03, 0x5f
        /*007e*/ 	.short	0x0101


	//----- nvinfo : EIATTR_VRC_CTA_INIT_COUNT
	.align		4
        /*0080*/ 	.byte	0x02, 0x4a
	.zero		1
	.zero		1


	//----- nvinfo : EIATTR_SYSCALL_OFFSETS
	.align		4
        /*0084*/ 	.byte	0x04, 0x46
        /*0086*/ 	.short	(.L_26 - .L_25)


	//   ....[0]....
.L_25:
        /*0088*/ 	.word	0x00000140


	//----- nvinfo : EIATTR_EXIT_INSTR_OFFSETS
	.align		4
.L_26:
        /*008c*/ 	.byte	0x04, 0x1c
        /*008e*/ 	.short	(.L_28 - .L_27)


	//   ....[0]....
.L_27:
        /*0090*/ 	.word	0x00001230


	//----- nvinfo : EIATTR_CBANK_PARAM_SIZE
	.align		4
.L_28:
        /*0094*/ 	.byte	0x03, 0x19
        /*0096*/ 	.short	0x0020


	//----- nvinfo : EIATTR_PARAM_CBANK
	.align		4
        /*0098*/ 	.byte	0x04, 0x0a
        /*009a*/ 	.short	(.L_30 - .L_29)
	.align		4
.L_29:
        /*009c*/ 	.word	index@(.nv.constant0._Z30_cwc_kern_reorder_matrix_majorILi16EEvPfS0_iiii)
        /*00a0*/ 	.short	0x0380
        /*00a2*/ 	.short	0x0020


	//----- nvinfo : EIATTR_SW_WAR
	.align		4
.L_30:
        /*00a4*/ 	.byte	0x04, 0x36
        /*00a6*/ 	.short	(.L_32 - .L_31)
.L_31:
        /*00a8*/ 	.word	0x00000008
.L_32:


//--------------------- .nv.callgraph             --------------------------
	.section	.nv.callgraph,"",@"SHT_CUDA_CALLGRAPH"
	.align	4
	.sectionentsize	8
	.align		4
        /*0000*/ 	.word	0x00000000
	.align		4
        /*0004*/ 	.word	0xffffffff
	.align		4
        /*0008*/ 	.word	index@(_Z30_cwc_kern_reorder_matrix_majorILi16EEvPfS0_iiii)
	.align		4
        /*000c*/ 	.word	index@(__assertfail)
	.align		4
        /*0010*/ 	.word	0x00000000
	.align		4
        /*0014*/ 	.word	0xfffffffe
	.align		4
        /*0018*/ 	.word	0x00000000
	.align		4
        /*001c*/ 	.word	0xfffffffd
	.align		4
        /*0020*/ 	.word	0x00000000
	.align		4
        /*0024*/ 	.word	0xfffffffc


//--------------------- .nv.constant4             --------------------------
	.section	.nv.constant4,"a",@progbits
	.align	8
	.align		8
.nv.constant4:
        /*0000*/ 	.dword	__assertfail
	.align		8
        /*0008*/ 	.dword	__unnamed_1
	.align		8
        /*0010*/ 	.dword	$str
	.align		8
        /*0018*/ 	.dword	$str$1


//--------------------- .text._Z30_cwc_kern_reorder_matrix_majorILi16EEvPfS0_iiii --------------------------
	.section	.text._Z30_cwc_kern_reorder_matrix_majorILi16EEvPfS0_iiii,"ax",@progbits
	.align	128
.text._Z30_cwc_kern_reorder_matrix_majorILi16EEvPfS0_iiii:
        .type           _Z30_cwc_kern_reorder_matrix_majorILi16EEvPfS0_iiii,@function
        .size           _Z30_cwc_kern_reorder_matrix_majorILi16EEvPfS0_iiii,(.L_x_2 - _Z30_cwc_kern_reorder_matrix_majorILi16EEvPfS0_iiii)
        .other          _Z30_cwc_kern_reorder_matrix_majorILi16EEvPfS0_iiii,@"STO_CUDA_ENTRY STV_DEFAULT"
_Z30_cwc_kern_reorder_matrix_majorILi16EEvPfS0_iiii:
[----:B------:R-:W0:Y:S01]  /*0000*/  LDC R1, c[0x0][0x37c] ;  /* 0x0000df00ff017b82 */ /* 0x000e220000000800 */
[----:B------:R-:W1:Y:S01]  /*0010*/  LDCU UR4, c[0x0][0x360] ;  /* 0x00006c00ff0477ac */ /* 0x000e620008000800 */
[----:B------:R-:W2:Y:S01]  /*0020*/  LDCU.64 UR36, c[0x0][0x358] ;  /* 0x00006b00ff2477ac */ /* 0x000ea20008000a00 */
[----:B-1----:R-:W-:-:S09]  /*0030*/  UISETP.NE.AND UP0, UPT, UR4, 0x10, UPT ;  /* 0x000000100400788c */ /* 0x002fd2000bf05270 */
[----:B--2---:R-:W-:Y:S05]  /*0040*/  BRA.U !UP0, `(.L_x_0) ;  /* 0x0000000108407547 */ /* 0x004fea000b800000 */
[----:B------:R-:W-:Y:S01]  /*0050*/  MOV R0, 0x0 ;  /* 0x0000000000007802 */ /* 0x000fe20000000f00 */
[----:B------:R-:W1:Y:S01]  /*0060*/  LDCU.64 UR4, c[0x4][0x10] ;  /* 0x01000200ff0477ac */ /* 0x000e620008000a00 */
[----:B------:R-:W-:Y:S02]  /*0070*/  IMAD.MOV.U32 R8, RZ, RZ, 0x9 ;  /* 0x00000009ff087424 */ /* 0x000fe400078e00ff */
[----:B------:R2:W3:Y:S01]  /*0080*/  LDC.64 R2, c[0x4][R0] ;  /* 0x0100000000027b82 */ /* 0x0004e20000000a00 */
[----:B------:R-:W4:Y:S01]  /*0090*/  LDCU.64 UR6, c[0x4][0x18] ;  /* 0x01000300ff0677ac */ /* 0x000f220008000a00 */
[----:B------:R-:W-:Y:S02]  /*00a0*/  IMAD.MOV.U32 R12, RZ, RZ, 0x1 ;  /* 0x00000001ff0c7424 */ /* 0x000fe400078e00ff */
[----:B------:R-:W-:Y:S01]  /*00b0*/  IMAD.MOV.U32 R13, RZ, RZ, RZ ;  /* 0x000000ffff0d7224 */ /* 0x000fe200078e00ff */
[----:B------:R-:W5:Y:S01]  /*00c0*/  LDCU.64 UR8, c[0x4][0x8] ;  /* 0x01000100ff0877ac */ /* 0x000f620008000a00 */
[----:B-1----:R-:W-:-:S02]  /*00d0*/  IMAD.U32 R4, RZ, RZ, UR4 ;  /* 0x00000004ff047e24 */ /* 0x002fc4000f8e00ff */
[----:B------:R-:W-:Y:S02]  /*00e0*/  IMAD.U32 R5, RZ, RZ, UR5 ;  /* 0x00000005ff057e24 */ /* 0x000fe4000f8e00ff */
[----:B----4-:R-:W-:Y:S02]  /*00f0*/  IMAD.U32 R6, RZ, RZ, UR6 ;  /* 0x00000006ff067e24 */ /* 0x010fe4000f8e00ff */
[----:B------:R-:W-:Y:S02]  /*0100*/  IMAD.U32 R7, RZ, RZ, UR7 ;  /* 0x00000007ff077e24 */ /* 0x000fe4000f8e00ff */
[----:B-----5:R-:W-:Y:S02]  /*0110*/  IMAD.U32 R10, RZ, RZ, UR8 ;  /* 0x00000008ff0a7e24 */ /* 0x020fe4000f8e00ff */
[----:B--2---:R-:W-:-:S07]  /*0120*/  IMAD.U32 R11, RZ, RZ, UR9 ;  /* 0x00000009ff0b7e24 */ /* 0x004fce000f8e00ff */
[----:B------:R-:W-:-:S07]  /*0130*/  LEPC R20, `(.L_x_0) ;  /* 0x000000001014794e */ /* 0x000fce0000000000 */
[----:B0--3--:R-:W-:Y:S05]  /*0140*/  CALL.ABS.NOINC R2 ;  /* 0x0000000002007343 */ /* 0x009fea0003c00000 */
.L_x_0:
[----:B------:R-:W1:Y:S01]  /*0150*/  LDC R25, c[0x0][0x39c] ;  /* 0x0000e700ff197b82 */ /* 0x000e620000000800 */
[----:B------:R-:W2:Y:S01]  /*0160*/  S2R R7, SR_CTAID.Z ;  /* 0x0000000000077919 */ /* 0x000ea20000002700 */
[----:B------:R-:W3:Y:S06]  /*0170*/  S2R R6, SR_CTAID.X ;  /* 0x0000000000067919 */ /* 0x000eec0000002500 */
[----:B------:R-:W4:Y:S08]  /*0180*/  S2UR UR4, SR_CTAID.Y ;  /* 0x00000000000479c3 */ /* 0x000f300000002600 */
[----:B------:R-:W2:Y:S01]  /*0190*/  LDC.64 R12, c[0x0][0x390] ;  /* 0x0000e400ff0c7b82 */ /* 0x000ea20000000a00 */
[----:B-1----:R-:W-:-:S04]  /*01a0*/  SHF.R.S32.HI R0, RZ, 0x1f, R25 ;  /* 0x0000001fff007819 */ /* 0x002fc80000011419 */
[----:B------:R-:W-:-:S04]  /*01b0*/  LEA.HI R0, R0, R25, RZ, 0x4 ;  /* 0x0000001900007211 */ /* 0x000fc800078f20ff */
[----:B------:R-:W-:-:S04]  /*01c0*/  SHF.R.S32.HI R0, RZ, 0x4, R0 ;  /* 0x00000004ff007819 */ /* 0x000fc80000011400 */
[----:B------:R-:W1:Y:S01]  /*01d0*/  I2F.U32.RP R4, R0 ;  /* 0x0000000000047306 */ /* 0x000e620000209000 */
[----:B------:R-:W-:Y:S01]  /*01e0*/  IMAD.MOV R5, RZ, RZ, -R0 ;  /* 0x000000ffff057224 */ /* 0x000fe200078e0a00 */
[----:B------:R-:W-:-:S06]  /*01f0*/  ISETP.NE.U32.AND P2, PT, R0, RZ, PT ;  /* 0x000000ff0000720c */ /* 0x000fcc0003f45070 */
[----:B-1----:R-:W1:Y:S02]  /*0200*/  MUFU.RCP R4, R4 ;  /* 0x0000000400047308 */ /* 0x002e640000001000 */
[----:B-1----:R-:W-:Y:S02]  /*0210*/  VIADD R2, R4, 0xffffffe ;  /* 0x0ffffffe04027836 */ /* 0x002fe40000000000 */
[----:B--2---:R-:W-:-:S04]  /*0220*/  IMAD R4, R7, R12, RZ ;  /* 0x0000000c07047224 */ /* 0x004fc800078e02ff */
[----:B------:R1:W2:Y:S02]  /*0230*/  F2I.FTZ.U32.TRUNC.NTZ R3, R2 ;  /* 0x0000000200037305 */ /* 0x0002a4000021f000 */
[----:B-1----:R-:W-:Y:S02]  /*0240*/  IMAD.MOV.U32 R2, RZ, RZ, RZ ;  /* 0x000000ffff027224 */ /* 0x002fe400078e00ff */
[----:B--2---:R-:W-:-:S04]  /*0250*/  IMAD R5, R5, R3, RZ ;  /* 0x0000000305057224 */ /* 0x004fc800078e02ff */
[----:B------:R-:W-:-:S06]  /*0260*/  IMAD.HI.U32 R3, R3, R5, R2 ;  /* 0x0000000503037227 */ /* 0x000fcc00078e0002 */
[----:B----4-:R-:W-:-:S04]  /*0270*/  IMAD.HI.U32 R3, R3, UR4, RZ ;  /* 0x0000000403037c27 */ /* 0x010fc8000f8e00ff */
[----:B------:R-:W-:-:S04]  /*0280*/  IMAD.MOV R5, RZ, RZ, -R3 ;  /* 0x000000ffff057224 */ /* 0x000fc800078e0a03 */
[----:B------:R-:W-:-:S05]  /*0290*/  IMAD R5, R0, R5, UR4 ;  /* 0x0000000400057e24 */ /* 0x000fca000f8e0205 */
[----:B------:R-:W-:-:S13]  /*02a0*/  ISETP.GE.U32.AND P0, PT, R5, R0, PT ;  /* 0x000000000500720c */ /* 0x000fda0003f06070 */
[----:B------:R-:W-:Y:S02]  /*02b0*/  @P0 IMAD.IADD R5, R5, 0x1, -R0 ;  /* 0x0000000105050824 */ /* 0x000fe400078e0a00 */
[----:B------:R-:W-:-:S03]  /*02c0*/  @P0 VIADD R3, R3, 0x1 ;  /* 0x0000000103030836 */ /* 0x000fc60000000000 */
[-C--:B------:R-:W-:Y:S02]  /*02d0*/  ISETP.GE.U32.AND P1, PT, R5, R0.reuse, PT ;  /* 0x000000000500720c */ /* 0x080fe40003f26070 */
[----:B------:R-:W1:Y:S11]  /*02e0*/  S2R R5, SR_TID.X ;  /* 0x0000000000057919 */ /* 0x000e760000002100 */
[----:B------:R-:W-:Y:S01]  /*02f0*/  @P1 VIADD R3, R3, 0x1 ;  /* 0x0000000103031836 */ /* 0x000fe20000000000 */
[----:B------:R-:W-:-:S05]  /*0300*/  @!P2 LOP3.LUT R3, RZ, R0, RZ, 0x33, !PT ;  /* 0x00000000ff03a212 */ /* 0x000fca00078e33ff */
[----:B------:R-:W-:Y:S02]  /*0310*/  IMAD.MOV R9, RZ, RZ, -R3 ;  /* 0x000000ffff097224 */ /* 0x000fe400078e0a03 */
[----:B------:R-:W-:Y:S02]  /*0320*/  IMAD.SHL.U32 R2, R3, 0x10, RZ ;  /* 0x0000001003027824 */ /* 0x000fe400078e00ff */
[----:B------:R-:W-:Y:S01]  /*0330*/  IMAD R0, R0, R9, UR4 ;  /* 0x0000000400007e24 */ /* 0x000fe2000f8e0209 */
[----:B------:R-:W2:Y:S01]  /*0340*/  LDCU.64 UR4, c[0x0][0x380] ;  /* 0x00007000ff0477ac */ /* 0x000ea20008000a00 */
[----:B---3--:R-:W-:Y:S02]  /*0350*/  IMAD R3, R4, R13, R6 ;  /* 0x0000000d04037224 */ /* 0x008fe400078e0206 */
[----:B------:R-:W-:Y:S02]  /*0360*/  IMAD.SHL.U32 R0, R0, 0x10, RZ ;  /* 0x0000001000007824 */ /* 0x000fe400078e00ff */
[----:B------:R-:W-:-:S04]  /*0370*/  IMAD R3, R2, R12, R3 ;  /* 0x0000000c02037224 */ /* 0x000fc800078e0203 */
[-C--:B------:R-:W-:Y:S02]  /*0380*/  IMAD R28, R3, R25.reuse, R0 ;  /* 0x00000019031c7224 */ /* 0x080fe400078e0200 */
[----:B-1----:R-:W-:Y:S02]  /*0390*/  IMAD R7, R25, R12, R5 ;  /* 0x0000000c19077224 */ /* 0x002fe400078e0205 */
[----:B------:R-:W-:-:S03]  /*03a0*/  IMAD R3, R4, R25, R6 ;  /* 0x0000001904037224 */ /* 0x000fc600078e0206 */
[----:B------:R-:W-:Y:S01]  /*03b0*/  IADD3 R8, P0, PT, R28, R7, RZ ;  /* 0x000000071c087210 */ /* 0x000fe20007f1e0ff */
[----:B------:R-:W-:-:S04]  /*03c0*/  IMAD R7, R25, R12, R7 ;  /* 0x0000000c19077224 */ /* 0x000fc800078e0207 */
[----:B------:R-:W-:Y:S01]  /*03d0*/  IMAD.X R11, RZ, RZ, RZ, P0 ;  /* 0x000000ffff0b7224 */ /* 0x000fe200000e06ff */
[----:B--2---:R-:W-:Y:S01]  /*03e0*/  LEA R10, P0, R8, UR4, 0x2 ;  /* 0x00000004080a7c11 */ /* 0x004fe2000f8010ff */
[CC--:B------:R-:W-:Y:S01]  /*03f0*/  IMAD R9, R25.reuse, R12.reuse, R7 ;  /* 0x0000000c19097224 */ /* 0x0c0fe200078e0207 */
[----:B------:R-:W-:Y:S02]  /*0400*/  IADD3 R7, P1, PT, R28, R7, RZ ;  /* 0x000000071c077210 */ /* 0x000fe40007f3e0ff */
[----:B------:R-:W-:Y:S01]  /*0410*/  LEA.HI.X R11, R8, UR5, R11, 0x2, P0 ;  /* 0x00000005080b7c11 */ /* 0x000fe200080f140b */
[-C--:B------:R-:W-:Y:S01]  /*0420*/  IMAD R15, R25, R12.reuse, R9 ;  /* 0x0000000c190f7224 */ /* 0x080fe200078e0209 */
[----:B------:R-:W-:Y:S01]  /*0430*/  IADD3 R4, P2, PT, R28, R9, RZ ;  /* 0x000000091c047210 */ /* 0x000fe20007f5e0ff */
[----:B------:R-:W-:Y:S01]  /*0440*/  IMAD.X R8, RZ, RZ, RZ, P1 ;  /* 0x000000ffff087224 */ /* 0x000fe200008e06ff */
[----:B------:R-:W-:Y:S01]  /*0450*/  LEA R6, P0, R7, UR4, 0x2 ;  /* 0x0000000407067c11 */ /* 0x000fe2000f8010ff */
[-C--:B------:R-:W-:Y:S01]  /*0460*/  IMAD R9, R25, R12.reuse, R15 ;  /* 0x0000000c19097224 */ /* 0x080fe200078e020f */
[----:B------:R-:W-:Y:S01]  /*0470*/  LEA R22, P1, R4, UR4, 0x2 ;  /* 0x0000000404167c11 */ /* 0x000fe2000f8210ff */
[----:B------:R-:W-:Y:S01]  /*0480*/  IMAD.X R19, RZ, RZ, RZ, P2 ;  /* 0x000000ffff137224 */ /* 0x000fe200010e06ff */
[----:B------:R-:W-:Y:S01]  /*0490*/  LEA.HI.X R7, R7, UR5, R8, 0x2, P0 ;  /* 0x0000000507077c11 */ /* 0x000fe200080f1408 */
[----:B------:R-:W-:Y:S01]  /*04a0*/  IMAD R17, R25, R12, R9 ;  /* 0x0000000c19117224 */ /* 0x000fe200078e0209 */
[----:B------:R-:W-:-:S02]  /*04b0*/  IADD3 R15, P0, PT, R28, R15, RZ ;  /* 0x0000000f1c0f7210 */ /* 0x000fc40007f1e0ff */
[----:B------:R-:W-:Y:S01]  /*04c0*/  LEA.HI.X R23, R4, UR5, R19, 0x2, P1 ;  /* 0x0000000504177c11 */ /* 0x000fe200088f1413 */
[----:B------:R-:W-:Y:S01]  /*04d0*/  IMAD R19, R25, R12, R17 ;  /* 0x0000000c19137224 */ /* 0x000fe200078e0211 */
[C---:B------:R-:W-:Y:S01]  /*04e0*/  IADD3 R9, P1, PT, R28.reuse, R9, RZ ;  /* 0x000000091c097210 */ /* 0x040fe20007f3e0ff */
[----:B------:R-:W-:Y:S01]  /*04f0*/  IMAD.X R18, RZ, RZ, RZ, P0 ;  /* 0x000000ffff127224 */ /* 0x000fe200000e06ff */
[----:B------:R-:W-:Y:S01]  /*0500*/  LEA R16, P2, R15, UR4, 0x2 ;  /* 0x000000040f107c11 */ /* 0x000fe2000f8410ff */
[----:B------:R1:W2:Y:S01]  /*0510*/  LDG.E R6, desc[UR36][R6.64] ;  /* 0x0000002406067981 */ /* 0x0002a2000c1e1900 */
[----:B------:R-:W-:Y:S01]  /*0520*/  IADD3 R4, P0, PT, R28, R17, RZ ;  /* 0x000000111c047210 */ /* 0x000fe20007f1e0ff */
[----:B------:R-:W-:Y:S01]  /*0530*/  IMAD.X R8, RZ, RZ, RZ, P1 ;  /* 0x000000ffff087224 */ /* 0x000fe200008e06ff */
[----:B------:R-:W-:Y:S01]  /*0540*/  LEA R14, P1, R9, UR4, 0x2 ;  /* 0x00000004090e7c11 */ /* 0x000fe2000f8210ff */
[----:B------:R3:W4:Y:S01]  /*0550*/  LDG.E R22, desc[UR36][R22.64] ;  /* 0x0000002416167981 */ /* 0x000722000c1e1900 */
[----:B------:R-:W-:-:S02]  /*0560*/  LEA.HI.X R17, R15, UR5, R18, 0x2, P2 ;  /* 0x000000050f117c11 */ /* 0x000fc400090f1412 */
[----:B------:R-:W-:Y:S01]  /*0570*/  IADD3 R18, P2, PT, R28, R19, RZ ;  /* 0x000000131c127210 */ /* 0x000fe20007f5e0ff */
[-C--:B------:R-:W-:Y:S01]  /*0580*/  IMAD R19, R25, R12.reuse, R19 ;  /* 0x0000000c19137224 */ /* 0x080fe200078e0213 */
[----:B------:R-:W-:Y:S01]  /*0590*/  LEA.HI.X R15, R9, UR5, R8, 0x2, P1 ;  /* 0x00000005090f7c11 */ /* 0x000fe200088f1408 */
[----:B------:R-:W-:Y:S01]  /*05a0*/  IMAD.X R9, RZ, RZ, RZ, P0 ;  /* 0x000000ffff097224 */ /* 0x000fe200000e06ff */
[----:B------:R-:W-:Y:S01]  /*05b0*/  LEA R8, P0, R4, UR4, 0x2 ;  /* 0x0000000404087c11 */ /* 0x000fe2000f8010ff */
[----:B------:R-:W-:Y:S01]  /*05c0*/  IMAD.X R21, RZ, RZ, RZ, P2 ;  /* 0x000000ffff157224 */ /* 0x000fe200010e06ff */
[----:B------:R-:W-:Y:S01]  /*05d0*/  LEA R26, P1, R18, UR4, 0x2 ;  /* 0x00000004121a7c11 */ /* 0x000fe2000f8210ff */
[----:B------:R-:W-:Y:S01]  /*05e0*/  IMAD R29, R25, R12, R19 ;  /* 0x0000000c191d7224 */ /* 0x000fe200078e0213 */
[----:B------:R-:W-:Y:S02]  /*05f0*/  LEA.HI.X R9, R4, UR5, R9, 0x2, P0 ;  /* 0x0000000504097c11 */ /* 0x000fe400080f1409 */
[----:B------:R-:W-:Y:S01]  /*0600*/  LEA.HI.X R27, R18, UR5, R21, 0x2, P1 ;  /* 0x00000005121b7c11 */ /* 0x000fe200088f1415 */
[----:B------:R-:W5:Y:S01]  /*0610*/  LDG.E R4, desc[UR36][R10.64] ;  /* 0x000000240a047981 */ /* 0x000f62000c1e1900 */
[----:B------:R-:W-:-:S02]  /*0620*/  IADD3 R19, P0, PT, R28, R19, RZ ;  /* 0x000000131c137210 */ /* 0x000fc40007f1e0ff */
[----:B------:R-:W-:Y:S01]  /*0630*/  IADD3 R24, P1, PT, R28, R29, RZ ;  /* 0x0000001d1c187210 */ /* 0x000fe20007f3e0ff */
[----:B------:R-:W5:Y:S02]  /*0640*/  LDG.E R9, desc[UR36][R8.64] ;  /* 0x0000002408097981 */ /* 0x000f64000c1e1900 */
[----:B------:R-:W-:Y:S01]  /*0650*/  IMAD.X R21, RZ, RZ, RZ, P0 ;  /* 0x000000ffff157224 */ /* 0x000fe200000e06ff */
[----:B------:R-:W-:Y:S01]  /*0660*/  LEA R20, P0, R19, UR4, 0x2 ;  /* 0x0000000413147c11 */ /* 0x000fe2000f8010ff */
[----:B-1----:R-:W-:Y:S01]  /*0670*/  IMAD.X R7, RZ, RZ, RZ, P1 ;  /* 0x000000ffff077224 */ /* 0x002fe200008e06ff */
[C---:B------:R-:W-:Y:S01]  /*0680*/  LEA R18, P1, R24.reuse, UR4, 0x2 ;  /* 0x0000000418127c11 */ /* 0x040fe2000f8210ff */
[-C--:B------:R-:W-:Y:S01]  /*0690*/  IMAD R29, R25, R12.reuse, R29 ;  /* 0x0000000c191d7224 */ /* 0x080fe200078e021d */
[----:B------:R-:W-:Y:S01]  /*06a0*/  LEA.HI.X R21, R19, UR5, R21, 0x2, P0 ;  /* 0x0000000513157c11 */ /* 0x000fe200080f1415 */
[----:B------:R1:W5:Y:S01]  /*06b0*/  LDG.E R10, desc[UR36][R14.64] ;  /* 0x000000240e0a7981 */ /* 0x000362000c1e1900 */
[----:B------:R-:W-:Y:S01]  /*06c0*/  LEA.HI.X R19, R24, UR5, R7, 0x2, P1 ;  /* 0x0000000518137c11 */ /* 0x000fe200088f1407 */
[CC--:B------:R-:W-:Y:S01]  /*06d0*/  IMAD R24, R25.reuse, R12.reuse, R29 ;  /* 0x0000000c19187224 */ /* 0x0c0fe200078e021d */
[----:B---3--:R-:W-:Y:S01]  /*06e0*/  IADD3 R23, P0, PT, R28, R29, RZ ;  /* 0x0000001d1c177210 */ /* 0x008fe20007f1e0ff */
[----:B------:R3:W5:Y:S02]  /*06f0*/  LDG.E R11, desc[UR36][R16.64] ;  /* 0x00000024100b7981 */ /* 0x000764000c1e1900 */
[----:B------:R-:W-:-:S02]  /*0700*/  IMAD R29, R25, R12, R24 ;  /* 0x0000000c191d7224 */ /* 0x000fc400078e0218 */
[----:B------:R0:W5:Y:S01]  /*0710*/  LDG.E R7, desc[UR36][R20.64] ;  /* 0x0000002414077981 */ /* 0x000162000c1e1900 */
[----:B-1----:R-:W-:Y:S01]  /*0720*/  IADD3 R15, P1, PT, R28, R24, RZ ;  /* 0x000000181c0f7210 */ /* 0x002fe20007f3e0ff */
[----:B------:R-:W-:Y:S02]  /*0730*/  IMAD.X R24, RZ, RZ, RZ, P0 ;  /* 0x000000ffff187224 */ /* 0x000fe400000e06ff */
[----:B------:R-:W5:Y:S01]  /*0740*/  LDG.E R8, desc[UR36][R26.64] ;  /* 0x000000241a087981 */ /* 0x000f62000c1e1900 */
[----:B---3--:R-:W-:-:S04]  /*0750*/  LEA R16, P0, R23, UR4, 0x2 ;  /* 0x0000000417107c11 */ /* 0x008fc8000f8010ff */
[----:B------:R-:W-:Y:S01]  /*0760*/  LEA.HI.X R17, R23, UR5, R24, 0x2, P0 ;  /* 0x0000000517117c11 */ /* 0x000fe200080f1418 */
[----:B0-----:R-:W-:Y:S01]  /*0770*/  IMAD.X R20, RZ, RZ, RZ, P1 ;  /* 0x000000ffff147224 */ /* 0x001fe200008e06ff */
[----:B------:R-:W-:Y:S01]  /*0780*/  IADD3 R24, P0, PT, R28, R29, RZ ;  /* 0x0000001d1c187210 */ /* 0x000fe20007f1e0ff */
[----:B------:R0:W3:Y:S01]  /*0790*/  LDG.E R23, desc[UR36][R18.64] ;  /* 0x0000002412177981 */ /* 0x0000e2000c1e1900 */
[----:B------:R-:W-:-:S03]  /*07a0*/  LEA R14, P1, R15, UR4, 0x2 ;  /* 0x000000040f0e7c11 */ /* 0x000fc6000f8210ff */
[----:B------:R-:W-:Y:S01]  /*07b0*/  IMAD.X R21, RZ, RZ, RZ, P0 ;  /* 0x000000ffff157224 */ /* 0x000fe200000e06ff */
[----:B------:R-:W-:Y:S01]  /*07c0*/  LEA.HI.X R15, R15, UR5, R20, 0x2, P1 ;  /* 0x000000050f0f7c11 */ /* 0x000fe200088f1414 */
[----:B------:R-:W3:Y:S01]  /*07d0*/  LDG.E R26, desc[UR36][R16.64] ;  /* 0x00000024101a7981 */ /* 0x000ee2000c1e1900 */
[----:B------:R-:W-:Y:S01]  /*07e0*/  LEA R20, P0, R24, UR4, 0x2 ;  /* 0x0000000418147c11 */ /* 0x000fe2000f8010ff */
[----:B0-----:R-:W-:-:S03]  /*07f0*/  IMAD R19, R25, R12, R29 ;  /* 0x0000000c19137224 */ /* 0x001fc600078e021d */
[----:B------:R-:W-:Y:S01]  /*0800*/  LEA.HI.X R21, R24, UR5, R21, 0x2, P0 ;  /* 0x0000000518157c11 */ /* 0x000fe200080f1415 */
[----:B------:R0:W3:Y:S01]  /*0810*/  LDG.E R27, desc[UR36][R14.64] ;  /* 0x000000240e1b7981 */ /* 0x0000e2000c1e1900 */
[C---:B------:R-:W-:Y:S01]  /*0820*/  IADD3 R29, P0, PT, R28.reuse, R19, RZ ;  /* 0x000000131c1d7210 */ /* 0x040fe20007f1e0ff */
[-C--:B------:R-:W-:Y:S02]  /*0830*/  IMAD R19, R25, R12.reuse, R19 ;  /* 0x0000000c19137224 */ /* 0x080fe400078e0213 */
[----:B------:R1:W3:Y:S02]  /*0840*/  LDG.E R20, desc[UR36][R20.64] ;  /* 0x0000002414147981 */ /* 0x0002e4000c1e1900 */
[----:B0-----:R-:W-:Y:S01]  /*0850*/  IMAD.X R14, RZ, RZ, RZ, P0 ;  /* 0x000000ffff0e7224 */ /* 0x001fe200000e06ff */
[----:B------:R-:W-:Y:S01]  /*0860*/  LEA R24, P0, R29, UR4, 0x2 ;  /* 0x000000041d187c11 */ /* 0x000fe2000f8010ff */
[----:B------:R-:W-:Y:S01]  /*0870*/  IMAD R15, R25, R12, R19 ;  /* 0x0000000c190f7224 */ /* 0x000fe200078e0213 */
[----:B------:R-:W-:-:S02]  /*0880*/  IADD3 R18, P1, PT, R28, R19, RZ ;  /* 0x000000131c127210 */ /* 0x000fc40007f3e0ff */
[----:B------:R-:W-:Y:S02]  /*0890*/  LEA.HI.X R25, R29, UR5, R14, 0x2, P0 ;  /* 0x000000051d197c11 */ /* 0x000fe400080f140e */
[C---:B------:R-:W-:Y:S02]  /*08a0*/  IADD3 R19, P0, PT, R28.reuse, R15, RZ ;  /* 0x0000000f1c137210 */ /* 0x040fe40007f1e0ff */
[----:B------:R-:W-:Y:S01]  /*08b0*/  IADD3 R28, P2, PT, R28, R5, RZ ;  /* 0x000000051c1c7210 */ /* 0x000fe20007f5e0ff */
[----:B------:R-:W-:Y:S01]  /*08c0*/  IMAD.X R15, RZ, RZ, RZ, P1 ;  /* 0x000000ffff0f7224 */ /* 0x000fe200008e06ff */
[----:B------:R-:W-:Y:S01]  /*08d0*/  LEA R14, P1, R18, UR4, 0x2 ;  /* 0x00000004120e7c11 */ /* 0x000fe2000f8210ff */
[----:B------:R-:W3:Y:S02]  /*08e0*/  LDG.E R24, desc[UR36][R24.64] ;  /* 0x0000002418187981 */ /* 0x000ee4000c1e1900 */
[----:B------:R-:W-:Y:S01]  /*08f0*/  IMAD.X R17, RZ, RZ, RZ, P2 ;  /* 0x000000ffff117224 */ /* 0x000fe200010e06ff */
[----:B------:R-:W-:-:S02]  /*0900*/  LEA R16, P2, R28, UR4, 0x2 ;  /* 0x000000041c107c11 */ /* 0x000fc4000f8410ff */
[----:B------:R-:W-:Y:S02]  /*0910*/  LEA.HI.X R15, R18, UR5, R15, 0x2, P1 ;  /* 0x00000005120f7c11 */ /* 0x000fe400088f140f */
[----:B------:R-:W-:Y:S01]  /*0920*/  LEA.HI.X R17, R28, UR5, R17, 0x2, P2 ;  /* 0x000000051c117c11 */ /* 0x000fe200090f1411 */
[----:B------:R-:W-:Y:S01]  /*0930*/  IMAD.X R28, RZ, RZ, RZ, P0 ;  /* 0x000000ffff1c7224 */ /* 0x000fe200000e06ff */
[C---:B------:R-:W-:Y:S01]  /*0940*/  LEA R18, P0, R19.reuse, UR4, 0x2 ;  /* 0x0000000413127c11 */ /* 0x040fe2000f8010ff */
[----:B------:R-:W3:Y:S03]  /*0950*/  LDG.E R14, desc[UR36][R14.64] ;  /* 0x000000240e0e7981 */ /* 0x000ee6000c1e1900 */
[----:B------:R-:W-:Y:S01]  /*0960*/  LEA.HI.X R19, R19, UR5, R28, 0x2, P0 ;  /* 0x0000000513137c11 */ /* 0x000fe200080f141c */
[----:B------:R-:W3:Y:S04]  /*0970*/  LDG.E R16, desc[UR36][R16.64] ;  /* 0x0000002410107981 */ /* 0x000ee8000c1e1900 */
[----:B------:R-:W3:Y:S01]  /*0980*/  LDG.E R18, desc[UR36][R18.64] ;  /* 0x0000002412127981 */ /* 0x000ee2000c1e1900 */
[----:B------:R-:W0:Y:S01]  /*0990*/  S2UR UR5, SR_CgaCtaId ;  /* 0x00000000000579c3 */ /* 0x000e220000008800 */
[----:B------:R-:W-:-:S02]  /*09a0*/  UMOV UR4, 0x400 ;  /* 0x0000040000047882 */ /* 0x000fc40000000000 */
[----:B0-----:R-:W-:-:S06]  /*09b0*/  ULEA UR4, UR5, UR4, 0x18 ;  /* 0x0000000405047291 */ /* 0x001fcc000f8ec0ff */
[----:B-1----:R-:W-:Y:S01]  /*09c0*/  LEA R21, R5, UR4, 0x2 ;  /* 0x0000000405157c11 */ /* 0x002fe2000f8e10ff */
[----:B------:R-:W-:Y:S05]  /*09d0*/  WARPSYNC.ALL ;  /* 0x0000000000007948 */ /* 0x000fea0003800000 */
[----:B------:R-:W0:Y:S01]  /*09e0*/  LDCU.64 UR4, c[0x0][0x388] ;  /* 0x00007100ff0477ac */ /* 0x000e220008000a00 */
[----:B------:R-:W-:-:S04]  /*09f0*/  IMAD R0, R0, R12, R3 ;  /* 0x0000000c00007224 */ /* 0x000fc800078e0203 */
[----:B------:R-:W-:-:S05]  /*0a00*/  IMAD R0, R0, R13, R2 ;  /* 0x0000000d00007224 */ /* 0x000fca00078e0202 */
[----:B------:R-:W-:Y:S01]  /*0a10*/  IADD3 R2, P0, PT, R0, R5, RZ ;  /* 0x0000000500027210 */ /* 0x000fe20007f1e0ff */
[----:B--2---:R-:W-:Y:S04]  /*0a20*/  STS [R21+0x80], R6 ;  /* 0x0000800615007388 */ /* 0x004fe80000000800 */
[----:B----4-:R-:W-:Y:S04]  /*0a30*/  STS [R21+0xc0], R22 ;  /* 0x0000c01615007388 */ /* 0x010fe80000000800 */
[----:B-----5:R1:W-:Y:S04]  /*0a40*/  STS [R21+0x40], R4 ;  /* 0x0000400415007388 */ /* 0x0203e80000000800 */
[----:B------:R-:W-:Y:S04]  /*0a50*/  STS [R21+0x180], R9 ;  /* 0x0001800915007388 */ /* 0x000fe80000000800 */
[----:B------:R-:W-:Y:S04]  /*0a60*/  STS [R21+0x140], R10 ;  /* 0x0001400a15007388 */ /* 0x000fe80000000800 */
[----:B------:R-:W-:Y:S04]  /*0a70*/  STS [R21+0x100], R11 ;  /* 0x0001000b15007388 */ /* 0x000fe80000000800 */
[----:B------:R2:W-:Y:S04]  /*0a80*/  STS [R21+0x200], R7 ;  /* 0x0002000715007388 */ /* 0x0005e80000000800 */
[----:B------:R0:W-:Y:S04]  /*0a90*/  STS [R21+0x1c0], R8 ;  /* 0x0001c00815007388 */ /* 0x0001e80000000800 */
[----:B---3--:R-:W-:Y:S04]  /*0aa0*/  STS [R21+0x240], R23 ;  /* 0x0002401715007388 */ /* 0x008fe80000000800 */
[----:B------:R-:W-:Y:S04]  /*0ab0*/  STS [R21+0x280], R26 ;  /* 0x0002801a15007388 */ /* 0x000fe80000000800 */
[----:B------:R-:W-:Y:S04]  /*0ac0*/  STS [R21+0x2c0], R27 ;  /* 0x0002c01b15007388 */ /* 0x000fe80000000800 */
[----:B------:R3:W-:Y:S04]  /*0ad0*/  STS [R21+0x300], R20 ;  /* 0x0003001415007388 */ /* 0x0007e80000000800 */
[----:B------:R-:W-:Y:S04]  /*0ae0*/  STS [R21+0x340], R24 ;  /* 0x0003401815007388 */ /* 0x000fe80000000800 */
[----:B------:R-:W-:Y:S04]  /*0af0*/  STS [R21+0x380], R14 ;  /* 0x0003800e15007388 */ /* 0x000fe80000000800 */
[----:B------:R-:W-:Y:S04]  /*0b00*/  STS [R21], R16 ;  /* 0x0000001015007388 */ /* 0x000fe80000000800 */
[----:B------:R4:W-:Y:S01]  /*0b10*/  STS [R21+0x3c0], R18 ;  /* 0x0003c01215007388 */ /* 0x0009e20000000800 */
[----:B-1----:R-:W-:Y:S01]  /*0b20*/  IMAD R4, R5, 0x3c, R21 ;  /* 0x0000003c05047824 */ /* 0x002fe200078e0215 */
[----:B------:R-:W-:Y:S01]  /*0b30*/  BAR.SYNC.DEFER_BLOCKING 0x0 ;  /* 0x0000000000007b1d */ /* 0x000fe20000010000 */
[----:B------:R-:W-:-:S02]  /*0b40*/  IMAD R5, R12, R13, R5 ;  /* 0x0000000d0c057224 */ /* 0x000fc400078e0205 */
[----:B--2---:R-:W-:Y:S01]  /*0b50*/  IMAD.X R7, RZ, RZ, RZ, P0 ;  /* 0x000000ffff077224 */ /* 0x004fe200000e06ff */
[----:B0-----:R-:W-:Y:S01]  /*0b60*/  LEA R8, P0, R2, UR4, 0x2 ;  /* 0x0000000402087c11 */ /* 0x001fe2000f8010ff */
[----:B------:R-:W-:-:S03]  /*0b70*/  IMAD R3, R12, R13, R5 ;  /* 0x0000000d0c037224 */ /* 0x000fc600078e0205 */
[----:B------:R-:W-:Y:S01]  /*0b80*/  LEA.HI.X R9, R2, UR5, R7, 0x2, P0 ;  /* 0x0000000502097c11 */ /* 0x000fe200080f1407 */
[----:B------:R-:W0:Y:S01]  /*0b90*/  LDS R10, [R4] ;  /* 0x00000000040a7984 */ /* 0x000e220000000800 */
[----:B------:R-:W-:-:S03]  /*0ba0*/  IMAD R7, R12, R13, R3 ;  /* 0x0000000d0c077224 */ /* 0x000fc600078e0203 */
[----:B------:R-:W1:Y:S01]  /*0bb0*/  LDS R11, [R4+0x4] ;  /* 0x00000400040b7984 */ /* 0x000e620000000800 */
[----:B------:R-:W-:-:S03]  /*0bc0*/  IADD3 R15, P1, PT, R0, R5, RZ ;  /* 0x00000005000f7210 */ /* 0x000fc60007f3e0ff */
[----:B------:R-:W2:Y:S01]  /*0bd0*/  LDS R17, [R4+0x8] ;  /* 0x0000080004117984 */ /* 0x000ea20000000800 */
[----:B------:R-:W-:-:S03]  /*0be0*/  IADD3 R3, P2, PT, R0, R3, RZ ;  /* 0x0000000300037210 */ /* 0x000fc60007f5e0ff */
[----:B------:R-:W5:Y:S01]  /*0bf0*/  LDS R29, [R4+0xc] ;  /* 0x00000c00041d7984 */ /* 0x000f620000000800 */
[----:B------:R-:W-:Y:S01]  /*0c00*/  IADD3 R5, P0, PT, R0, R7, RZ ;  /* 0x0000000700057210 */ /* 0x000fe20007f1e0ff */
[CC--:B------:R-:W-:Y:S02]  /*0c10*/  IMAD R19, R12.reuse, R13.reuse, R7 ;  /* 0x0000000d0c137224 */ /* 0x0c0fe400078e0207 */
[----:B---3--:R-:W-:Y:S01]  /*0c20*/  IMAD.X R20, RZ, RZ, RZ, P1 ;  /* 0x000000ffff147224 */ /* 0x008fe200008e06ff */
[----:B------:R-:W-:Y:S01]  /*0c30*/  LDS R23, [R4+0x14] ;  /* 0x0000140004177984 */ /* 0x000fe20000000800 */
[----:B----4-:R-:W-:Y:S01]  /*0c40*/  IMAD.X R18, RZ, RZ, RZ, P2 ;  /* 0x000000ffff127224 */ /* 0x010fe200010e06ff */
[----:B------:R-:W-:Y:S01]  /*0c50*/  LEA R6, P2, R15, UR4, 0x2 ;  /* 0x000000040f067c11 */ /* 0x000fe2000f8410ff */
[----:B------:R-:W-:Y:S01]  /*0c60*/  IMAD.X R16, RZ, RZ, RZ, P0 ;  /* 0x000000ffff107224 */ /* 0x000fe200000e06ff */
[----:B------:R-:W-:Y:S01]  /*0c70*/  LEA R14, P0, R5, UR4, 0x2 ;  /* 0x00000004050e7c11 */ /* 0x000fe2000f8010ff */
[CC--:B------:R-:W-:Y:S01]  /*0c80*/  IMAD R21, R12.reuse, R13.reuse, R19 ;  /* 0x0000000d0c157224 */ /* 0x0c0fe200078e0213 */
[----:B------:R-:W-:Y:S01]  /*0c90*/  LEA.HI.X R7, R15, UR5, R20, 0x2, P2 ;  /* 0x000000050f077c11 */ /* 0x000fe200090f1414 */
[----:B------:R-:W-:Y:S01]  /*0ca0*/  LDS R27, [R4+0x1c] ;  /* 0x00001c00041b7984 */ /* 0x000fe20000000800 */
[----:B------:R-:W-:Y:S01]  /*0cb0*/  LEA.HI.X R15, R5, UR5, R16, 0x2, P0 ;  /* 0x00000005050f7c11 */ /* 0x000fe200080f1410 */
[----:B------:R-:W-:-:S02]  /*0cc0*/  IMAD R25, R12, R13, R21 ;  /* 0x0000000d0c197224 */ /* 0x000fc400078e0215 */
[----:B------:R-:W3:Y:S01]  /*0cd0*/  LDS R5, [R4+0x10] ;  /* 0x0000100004057984 */ /* 0x000ee20000000800 */
[C---:B------:R-:W-:Y:S02]  /*0ce0*/  LEA R2, P1, R3.reuse, UR4, 0x2 ;  /* 0x0000000403027c11 */ /* 0x040fe4000f8210ff */
[C---:B------:R-:W-:Y:S02]  /*0cf0*/  IADD3 R16, P0, PT, R0.reuse, R25, RZ ;  /* 0x0000001900107210 */ /* 0x040fe40007f1e0ff */
[----:B------:R-:W-:Y:S02]  /*0d00*/  LEA.HI.X R3, R3, UR5, R18, 0x2, P1 ;  /* 0x0000000503037c11 */ /* 0x000fe400088f1412 */
[C---:B------:R-:W-:Y:S02]  /*0d10*/  IADD3 R19, P1, PT, R0.reuse, R19, RZ ;  /* 0x0000001300137210 */ /* 0x040fe40007f3e0ff */
[----:B------:R-:W-:Y:S01]  /*0d20*/  IADD3 R21, P2, PT, R0, R21, RZ ;  /* 0x0000001500157210 */ /* 0x000fe20007f5e0ff */
[----:B0-----:R0:W-:Y:S02]  /*0d30*/  STG.E desc[UR36][R8.64], R10 ;  /* 0x0000000a08007986 */ /* 0x0011e4000c101924 */
[----:B------:R-:W-:Y:S01]  /*0d40*/  IMAD.X R24, RZ, RZ, RZ, P1 ;  /* 0x000000ffff187224 */ /* 0x000fe200008e06ff */
[----:B------:R-:W-:Y:S01]  /*0d50*/  LEA R20, P1, R21, UR4, 0x2 ;  /* 0x0000000415147c11 */ /* 0x000fe2000f8210ff */
[----:B------:R-:W-:Y:S01]  /*0d60*/  IMAD.X R22, RZ, RZ, RZ, P2 ;  /* 0x000000ffff167224 */ /* 0x000fe200010e06ff */
[----:B------:R-:W-:Y:S01]  /*0d70*/  LEA R18, P2, R19, UR4, 0x2 ;  /* 0x0000000413127c11 */ /* 0x000fe2000f8410ff */
[----:B0-----:R-:W-:Y:S01]  /*0d80*/  IMAD.X R9, RZ, RZ, RZ, P0 ;  /* 0x000000ffff097224 */ /* 0x001fe200000e06ff */
[----:B------:R-:W-:Y:S01]  /*0d90*/  LEA R8, P0, R16, UR4, 0x2 ;  /* 0x0000000410087c11 */ /* 0x000fe2000f8010ff */
[----:B------:R-:W-:-:S02]  /*0da0*/  IMAD R10, R12, R13, R25 ;  /* 0x0000000d0c0a7224 */ /* 0x000fc400078e0219 */
[----:B------:R-:W0:Y:S01]  /*0db0*/  LDS R25, [R4+0x18] ;  /* 0x0000180004197984 */ /* 0x000e220000000800 */
[----:B------:R-:W-:Y:S01]  /*0dc0*/  LEA.HI.X R9, R16, UR5, R9, 0x2, P0 ;  /* 0x0000000510097c11 */ /* 0x000fe200080f1409 */
[----:B------:R-:W-:Y:S01]  /*0dd0*/  IMAD R16, R12, R13, R10 ;  /* 0x0000000d0c107224 */ /* 0x000fe200078e020a */
[----:B------:R-:W-:-:S03]  /*0de0*/  LEA.HI.X R21, R21, UR5, R22, 0x2, P1 ;  /* 0x0000000515157c11 */ /* 0x000fc600088f1416 */
[-C--:B------:R-:W-:Y:S01]  /*0df0*/  IMAD R22, R12, R13.reuse, R16 ;  /* 0x0000000d0c167224 */ /* 0x080fe200078e0210 */
[----:B------:R-:W-:Y:S02]  /*0e00*/  LEA.HI.X R19, R19, UR5, R24, 0x2, P2 ;  /* 0x0000000513137c11 */ /* 0x000fe400090f1418 */
[----:B------:R-:W-:Y:S01]  /*0e10*/  IADD3 R24, P2, PT, R0, R16, RZ ;  /* 0x0000001000187210 */ /* 0x000fe20007f5e0ff */
[----:B------:R-:W-:Y:S01]  /*0e20*/  IMAD R16, R12, R13, R22 ;  /* 0x0000000d0c107224 */ /* 0x000fe200078e0216 */
[----:B-1----:R1:W-:Y:S01]  /*0e30*/  STG.E desc[UR36][R6.64], R11 ;  /* 0x0000000b06007986 */ /* 0x0023e2000c101924 */
[----:B------:R-:W-:-:S03]  /*0e40*/  IADD3 R22, P0, PT, R0, R22, RZ ;  /* 0x0000001600167210 */ /* 0x000fc60007f1e0ff */
[----:B--2---:R-:W-:Y:S04]  /*0e50*/  STG.E desc[UR36][R2.64], R17 ;  /* 0x0000001102007986 */ /* 0x004fe8000c101924 */
[----:B-----5:R2:W-:Y:S01]  /*0e60*/  STG.E desc[UR36][R14.64], R29 ;  /* 0x0000001d0e007986 */ /* 0x0205e2000c101924 */
[----:B------:R-:W-:Y:S01]  /*0e70*/  IADD3 R28, P1, PT, R0, R10, RZ ;  /* 0x0000000a001c7210 */ /* 0x000fe20007f3e0ff */
[----:B-1----:R-:W-:Y:S01]  /*0e80*/  IMAD.X R7, RZ, RZ, RZ, P0 ;  /* 0x000000ffff077224 */ /* 0x002fe200000e06ff */
[----:B------:R-:W-:Y:S01]  /*0e90*/  LEA R6, P0, R22, UR4, 0x2 ;  /* 0x0000000416067c11 */ /* 0x000fe2000f8010ff */
[----:B--2---:R-:W-:-:S04]  /*0ea0*/  IMAD R15, R12, R13, R16 ;  /* 0x0000000d0c0f7224 */ /* 0x004fc800078e0210 */
[----:B------:R-:W-:Y:S01]  /*0eb0*/  IMAD R17, R12, R13, R15 ;  /* 0x0000000d0c117224 */ /* 0x000fe200078e020f */
[----:B------:R-:W-:Y:S01]  /*0ec0*/  LEA.HI.X R7, R22, UR5, R7, 0x2, P0 ;  /* 0x0000000516077c11 */ /* 0x000fe200080f1407 */
[----:B------:R-:W-:-:S03]  /*0ed0*/  IMAD.X R11, RZ, RZ, RZ, P1 ;  /* 0x000000ffff0b7224 */ /* 0x000fc600008e06ff */
[----:B------:R-:W-:Y:S01]  /*0ee0*/  IADD3 R22, P0, PT, R0, R17, RZ ;  /* 0x0000001100167210 */ /* 0x000fe20007f1e0ff */
[----:B------:R-:W-:Y:S01]  /*0ef0*/  IMAD.X R26, RZ, RZ, RZ, P2 ;  /* 0x000000ffff1a7224 */ /* 0x000fe200010e06ff */
[----:B------:R-:W-:Y:S01]  /*0f00*/  LEA R10, P2, R28, UR4, 0x2 ;  /* 0x000000041c0a7c11 */ /* 0x000fe2000f8410ff */
[----:B---3--:R1:W-:Y:S01]  /*0f10*/  STG.E desc[UR36][R18.64], R5 ;  /* 0x0000000512007986 */ /* 0x0083e2000c101924 */
[----:B------:R-:W-:Y:S01]  /*0f20*/  LEA R2, P1, R24, UR4, 0x2 ;  /* 0x0000000418027c11 */ /* 0x000fe2000f8210ff */
[----:B------:R-:W-:Y:S01]  /*0f30*/  IMAD R29, R12, R13, R17 ;  /* 0x0000000d0c1d7224 */ /* 0x000fe200078e0211 */
[----:B------:R-:W-:Y:S02]  /*0f40*/  LEA.HI.X R11, R28, UR5, R11, 0x2, P2 ;  /* 0x000000051c0b7c11 */ /* 0x000fe400090f140b */
[----:B------:R-:W-:Y:S02]  /*0f50*/  LEA.HI.X R3, R24, UR5, R26, 0x2, P1 ;  /* 0x0000000518037c11 */ /* 0x000fe400088f141a */
[----:B------:R-:W-:-:S02]  /*0f60*/  IADD3 R26, P1, PT, R0, R16, RZ ;  /* 0x00000010001a7210 */ /* 0x000fc40007f3e0ff */
[----:B------:R-:W-:Y:S01]  /*0f70*/  IADD3 R24, P2, PT, R0, R15, RZ ;  /* 0x0000000f00187210 */ /* 0x000fe20007f5e0ff */
[----:B-1----:R-:W-:Y:S01]  /*0f80*/  IMAD.X R19, RZ, RZ, RZ, P0 ;  /* 0x000000ffff137224 */ /* 0x002fe200000e06ff */
[C---:B------:R-:W-:Y:S01]  /*0f90*/  LEA R18, P0, R22.reuse, UR4, 0x2 ;  /* 0x0000000416127c11 */ /* 0x040fe2000f8010ff */
[----:B------:R1:W-:Y:S03]  /*0fa0*/  STG.E desc[UR36][R20.64], R23 ;  /* 0x0000001714007986 */ /* 0x0003e6000c101924 */
[----:B------:R-:W-:Y:S01]  /*0fb0*/  LEA.HI.X R19, R22, UR5, R19, 0x2, P0 ;  /* 0x0000000516137c11 */ /* 0x000fe200080f1413 */
[----:B------:R-:W-:Y:S01]  /*0fc0*/  IMAD.X R15, RZ, RZ, RZ, P1 ;  /* 0x000000ffff0f7224 */ /* 0x000fe200008e06ff */
[----:B------:R-:W-:Y:S01]  /*0fd0*/  LEA R16, P1, R24, UR4, 0x2 ;  /* 0x0000000418107c11 */ /* 0x000fe2000f8210ff */
[----:B------:R-:W-:Y:S01]  /*0fe0*/  IMAD.X R17, RZ, RZ, RZ, P2 ;  /* 0x000000ffff117224 */ /* 0x000fe200010e06ff */
[----:B------:R-:W-:-:S02]  /*0ff0*/  LEA R14, P2, R26, UR4, 0x2 ;  /* 0x000000041a0e7c11 */ /* 0x000fc4000f8410ff */
[----:B-1----:R-:W-:Y:S01]  /*1000*/  IADD3 R21, P0, PT, R0, R29, RZ ;  /* 0x0000001d00157210 */ /* 0x002fe20007f1e0ff */
[----:B------:R-:W-:Y:S01]  /*1010*/  IMAD R5, R12, R13, R29 ;  /* 0x0000000d0c057224 */ /* 0x000fe200078e021d */
[----:B------:R-:W-:Y:S01]  /*1020*/  LEA.HI.X R17, R24, UR5, R17, 0x2, P1 ;  /* 0x0000000518117c11 */ /* 0x000fe200088f1411 */
[----:B------:R-:W1:Y:S02]  /*1030*/  LDS R29, [R4+0x20] ;  /* 0x00002000041d7984 */ /* 0x000e640000000800 */
[----:B------:R-:W-:Y:S01]  /*1040*/  IMAD.X R28, RZ, RZ, RZ, P0 ;  /* 0x000000ffff1c7224 */ /* 0x000fe200000e06ff */
[C---:B------:R-:W-:Y:S01]  /*1050*/  LEA R20, P0, R21.reuse, UR4, 0x2 ;  /* 0x0000000415147c11 */ /* 0x040fe2000f8010ff */
[----:B------:R-:W2:Y:S01]  /*1060*/  LDS R24, [R4+0x24] ;  /* 0x0000240004187984 */ /* 0x000ea20000000800 */
[----:B------:R-:W-:Y:S02]  /*1070*/  LEA.HI.X R15, R26, UR5, R15, 0x2, P2 ;  /* 0x000000051a0f7c11 */ /* 0x000fe400090f140f */
[----:B------:R-:W-:Y:S01]  /*1080*/  LEA.HI.X R21, R21, UR5, R28, 0x2, P0 ;  /* 0x0000000515157c11 */ /* 0x000fe200080f141c */
[----:B0-----:R0:W-:Y:S04]  /*1090*/  STG.E desc[UR36][R8.64], R25 ;  /* 0x0000001908007986 */ /* 0x0011e8000c101924 */
[----:B------:R-:W3:Y:S04]  /*10a0*/  LDS R26, [R4+0x28] ;  /* 0x00002800041a7984 */ /* 0x000ee80000000800 */
[----:B------:R-:W4:Y:S04]  /*10b0*/  LDS R25, [R4+0x2c] ;  /* 0x00002c0004197984 */ /* 0x000f280000000800 */
[----:B------:R-:W-:Y:S04]  /*10c0*/  STG.E desc[UR36][R10.64], R27 ;  /* 0x0000001b0a007986 */ /* 0x000fe8000c101924 */
[----:B------:R-:W5:Y:S04]  /*10d0*/  LDS R28, [R4+0x30] ;  /* 0x00003000041c7984 */ /* 0x000f680000000800 */
[----:B------:R-:W5:Y:S04]  /*10e0*/  LDS R27, [R4+0x34] ;  /* 0x00003400041b7984 */ /* 0x000f680000000800 */
[----:B------:R-:W5:Y:S04]  /*10f0*/  LDS R11, [R4+0x38] ;  /* 0x00003800040b7984 */ /* 0x000f680000000800 */
[----:B------:R-:W5:Y:S01]  /*1100*/  LDS R10, [R4+0x3c] ;  /* 0x00003c00040a7984 */ /* 0x000f620000000800 */
[----:B------:R-:W-:Y:S01]  /*1110*/  IADD3 R23, P1, PT, R0, R5, RZ ;  /* 0x0000000500177210 */ /* 0x000fe20007f3e0ff */
[----:B------:R-:W-:-:S04]  /*1120*/  IMAD R5, R12, R13, R5 ;  /* 0x0000000d0c057224 */ /* 0x000fc800078e0205 */
[----:B0-----:R-:W-:Y:S01]  /*1130*/  IMAD.X R8, RZ, RZ, RZ, P1 ;  /* 0x000000ffff087224 */ /* 0x001fe200008e06ff */
[----:B------:R-:W-:Y:S02]  /*1140*/  IADD3 R5, P0, PT, R0, R5, RZ ;  /* 0x0000000500057210 */ /* 0x000fe40007f1e0ff */
[----:B------:R-:W-:-:S03]  /*1150*/  LEA R22, P1, R23, UR4, 0x2 ;  /* 0x0000000417167c11 */ /* 0x000fc6000f8210ff */
[----:B------:R-:W-:Y:S01]  /*1160*/  IMAD.X R0, RZ, RZ, RZ, P0 ;  /* 0x000000ffff007224 */ /* 0x000fe200000e06ff */
[----:B------:R-:W-:Y:S02]  /*1170*/  LEA.HI.X R23, R23, UR5, R8, 0x2, P1 ;  /* 0x0000000517177c11 */ /* 0x000fe400088f1408 */
[C---:B------:R-:W-:Y:S01]  /*1180*/  LEA R8, P0, R5.reuse, UR4, 0x2 ;  /* 0x0000000405087c11 */ /* 0x040fe2000f8010ff */
[----:B-1----:R-:W-:Y:S03]  /*1190*/  STG.E desc[UR36][R2.64], R29 ;  /* 0x0000001d02007986 */ /* 0x002fe6000c101924 */
[----:B------:R-:W-:Y:S01]  /*11a0*/  LEA.HI.X R9, R5, UR5, R0, 0x2, P0 ;  /* 0x0000000505097c11 */ /* 0x000fe200080f1400 */
[----:B--2---:R-:W-:Y:S04]  /*11b0*/  STG.E desc[UR36][R6.64], R24 ;  /* 0x0000001806007986 */ /* 0x004fe8000c101924 */
[----:B---3--:R-:W-:Y:S04]  /*11c0*/  STG.E desc[UR36][R14.64], R26 ;  /* 0x0000001a0e007986 */ /* 0x008fe8000c101924 */
[----:B----4-:R-:W-:Y:S04]  /*11d0*/  STG.E desc[UR36][R16.64], R25 ;  /* 0x0000001910007986 */ /* 0x010fe8000c101924 */
[----:B-----5:R-:W-:Y:S04]  /*11e0*/  STG.E desc[UR36][R18.64], R28 ;  /* 0x0000001c12007986 */ /* 0x020fe8000c101924 */
[----:B------:R-:W-:Y:S04]  /*11f0*/  STG.E desc[UR36][R20.64], R27 ;  /* 0x0000001b14007986 */ /* 0x000fe8000c101924 */
[----:B------:R-:W-:Y:S04]  /*1200*/  STG.E desc[UR36][R22.64], R11 ;  /* 0x0000000b16007986 */ /* 0x000fe8000c101924 */
[----:B------:R-:W-:Y:S01]  /*1210*/  STG.E desc[UR36][R8.64], R10 ;  /* 0x0000000a08007986 */ /* 0x000fe2000c101924 */
[----:B------:R-:W-:Y:S06]  /*1220*/  BAR.SYNC.DEFER_BLOCKING 0x0 ;  /* 0x0000000000007b1d */ /* 0x000fec0000010000 */
[----:B------:R-:W-:Y:S05]  /*1230*/  EXIT ;  /* 0x000000000000794d */ /* 0x000fea0003800000 */
.L_x_1:
[----:B------:R-:W-:-:S00]  /*1240*/  BRA `(.L_x_1) ;  /* 0xfffffffc00fc7947 */ /* 0x000fc0000383ffff */
[----:B------:R-:W-:-:S00]  /*1250*/  NOP ;  /* 0x0000000000007918 */ /* 0x000fc00000000000 */
        /* <DEDUP_REMOVED lines=10> */
.L_x_2:


//--------------------- .nv.global.init           --------------------------
	.section	.nv.global.init,"aw",@progbits
.nv.global.init:
	.type		$str$1,@object
	.size		$str$1,($str - $str$1)
$str$1:
        /*0000*/ 	.byte	0x2f, 0x74, 0x6d, 0x70, 0x2f, 0x73, 0x61, 0x73, 0x73, 0x5f, 0x63, 0x75, 0x5f, 0x6f, 0x38, 0x66
        /*0010*/ 	.byte	0x38, 0x6d, 0x39, 0x7a, 0x67, 0x2f, 0x6b, 0x2e, 0x63, 0x75, 0x00
	.type		$str,@object
	.size		$str,(__unnamed_1 - $str)
$str:
        /*001b*/ 	.byte	0x62, 0x6c, 0x6f, 0x63, 0x6b, 0x44, 0x69, 0x6d, 0x2e, 0x78, 0x20, 0x3d, 0x3d, 0x20, 0x70, 0x61
        /*002b*/ 	.byte	0x72, 0x61, 0x6c, 0x6c, 0x65, 0x6c, 0x5f, 0x74, 0x68, 0x72, 0x65, 0x61, 0x64, 0x73, 0x00
	.type		__unnamed_1,@object
	.size		__unnamed_1,(.L_0 - __unnamed_1)
__unnamed_1:
        /*003a*/ 	.byte	0x76, 0x6f, 0x69, 0x64, 0x20, 0x5f, 0x63, 0x77, 0x63, 0x5f, 0x6b, 0x65, 0x72, 0x6e, 0x5f, 0x72
        /*004a*/ 	.byte	0x65, 0x6f, 0x72, 0x64, 0x65, 0x72, 0x5f, 0x6d, 0x61, 0x74, 0x72, 0x69, 0x78, 0x5f, 0x6d, 0x61
        /*005a*/ 	.byte	0x6a, 0x6f, 0x72, 0x28, 0x66, 0x6c, 0x6f, 0x61, 0x74, 0x20, 0x2a, 0x2c, 0x20, 0x66, 0x6c, 0x6f
        /*006a*/ 	.byte	0x61, 0x74, 0x20, 0x2a, 0x2c, 0x20, 0x69, 0x6e, 0x74, 0x2c, 0x20, 0x69, 0x6e, 0x74, 0x2c, 0x20
        /*007a*/ 	.byte	0x69, 0x6e, 0x74, 0x2c, 0x20, 0x69, 0x6e, 0x74, 0x29, 0x20, 0x5b, 0x77, 0x69, 0x74, 0x68, 0x20
        /*008a*/ 	.byte	0x69, 0x6e, 0x74, 0x20, 0x70, 0x61, 0x72, 0x61, 0x6c, 0x6c, 0x65, 0x6c, 0x5f, 0x74, 0x68, 0x72
        /*009a*/ 	.byte	0x65, 0x61, 0x64, 0x73, 0x20, 0x3d, 0x20, 0x31, 0x36, 0x5d, 0x00
.L_0:


//--------------------- .nv.shared._Z30_cwc_kern_reorder_matrix_majorILi16EEvPfS0_iiii --------------------------
	.section	.nv.shared._Z30_cwc_kern_reorder_matrix_majorILi16EEvPfS0_iiii,"aw",@nobits
	.sectionflags	@""
	.align	4
.nv.shared._Z30_cwc_kern_reorder_matrix_majorILi16EEvPfS0_iiii:
	.zero		2048


//--------------------- .nv.shared.reserved.0     --------------------------
	.section	.nv.shared.reserved.0,"aw",@nobits
	.weak		__nv_reservedSMEM_offset_0_alias
	.size		__nv_reservedSMEM_offset_0_alias, 0, 64
	.other		__nv_reservedSMEM_offset_0_alias,@"STO_CUDA_RESERVED_SHARED STV_DEFAULT"
__nv_reservedSMEM_offset_0_alias:
	.zero		0
	.zero		64


//--------------------- .nv.constant0._Z30_cwc_kern_reorder_matrix_majorILi16EEvPfS0_iiii --------------------------
	.section	.nv.constant0._Z30_cwc_kern_reorder_matrix_majorILi16EEvPfS0_iiii,"a",@progbits
	.sectionflags	@""
	.align	4
.nv.constant0._Z30_cwc_kern_reorder_matrix_majorILi16EEvPfS0_iiii:
	.zero		928


//--------------------- SYMBOLS --------------------------

	.type		.nv.reservedSmem.offset0,@object
	.size		.nv.reservedSmem.offset0,0x4
	.type		.nv.reservedSmem.cap,@object
	.size		.nv.reservedSmem.cap,0x4
	.type		__assertfail,@function
